	.headerflags	@"EF_CUDA_TEXMODE_UNIFIED EF_CUDA_64BIT_ADDRESS EF_CUDA_ACCELERATORS EF_CUDA_SM90 EF_CUDA_VIRTUAL_SM(EF_CUDA_SM90)"
	.elftype	@"ET_EXEC"


//--------------------- .nv.info                  --------------------------
	.section	.nv.info,"",@"SHT_CUDA_INFO"
	.align	4


	//----- nvinfo : EIATTR_REGCOUNT
	.align		4
        /*0000*/ 	.byte	0x04, 0x2f
        /*0002*/ 	.short	(.L_3 - .L_2)
	.align		4
.L_2:
        /*0004*/ 	.word	index@(triton_poi_fused__native_batch_norm_legit_no_training_relu_47)
        /*0008*/ 	.word	0x00000013


	//----- nvinfo : EIATTR_MIN_STACK_SIZE
	.align		4
.L_3:
        /*000c*/ 	.byte	0x04, 0x12
        /*000e*/ 	.short	(.L_5 - .L_4)
	.align		4
.L_4:
        /*0010*/ 	.word	index@(triton_poi_fused__native_batch_norm_legit_no_training_relu_47)
        /*0014*/ 	.word	0x00000000


	//----- nvinfo : EIATTR_FRAME_SIZE
	.align		4
.L_5:
        /*0018*/ 	.byte	0x04, 0x11
        /*001a*/ 	.short	(.L_7 - .L_6)
	.align		4
.L_6:
        /*001c*/ 	.word	index@(triton_poi_fused__native_batch_norm_legit_no_training_relu_47)
        /*0020*/ 	.word	0x00000000


	//----- nvinfo : EIATTR_MIN_STACK_SIZE
	.align		4
.L_7:
        /*0024*/ 	.byte	0x04, 0x12
        /*0026*/ 	.short	(.L_9 - .L_8)
	.align		4
.L_8:
        /*0028*/ 	.word	index@(triton_poi_fused__native_batch_norm_legit_no_training_relu_47)
        /*002c*/ 	.word	0x00000000
.L_9:


//--------------------- .nv.info.triton_poi_fused__native_batch_norm_legit_no_training_relu_47 --------------------------
	.section	.nv.info.triton_poi_fused__native_batch_norm_legit_no_training_relu_47,"",@"SHT_CUDA_INFO"
	.sectionflags	@""
	.align	4


	//----- nvinfo : EIATTR_CUDA_API_VERSION
	.align		4
        /*0000*/ 	.byte	0x04, 0x37
        /*0002*/ 	.short	(.L_11 - .L_10)
.L_10:
        /*0004*/ 	.word	0x0000007c


	//----- nvinfo : EIATTR_KPARAM_INFO
	.align		4
.L_11:
        /*0008*/ 	.byte	0x04, 0x17
        /*000a*/ 	.short	(.L_13 - .L_12)
.L_12:
        /*000c*/ 	.word	0x00000000
        /*0010*/ 	.short	0x0006
        /*0012*/ 	.short	0x0030
        /*0014*/ 	.byte	0x00, 0xf0, 0x11, 0x00


	//----- nvinfo : EIATTR_KPARAM_INFO
	.align		4
.L_13:
        /*0018*/ 	.byte	0x04, 0x17
        /*001a*/ 	.short	(.L_15 - .L_14)
.L_14:
        /*001c*/ 	.word	0x00000000
        /*0020*/ 	.short	0x0005
        /*0022*/ 	.short	0x0028
        /*0024*/ 	.byte	0x00, 0xf4, 0x21, 0x00


	//----- nvinfo : EIATTR_KPARAM_INFO
	.align		4
.L_15:
        /*0028*/ 	.byte	0x04, 0x17
        /*002a*/ 	.short	(.L_17 - .L_16)
.L_16:
        /*002c*/ 	.word	0x00000000
        /*0030*/ 	.short	0x0004
        /*0032*/ 	.short	0x0020
        /*0034*/ 	.byte	0x00, 0xf4, 0x21, 0x00


	//----- nvinfo : EIATTR_KPARAM_INFO
	.align		4
.L_17:
        /*0038*/ 	.byte	0x04, 0x17
        /*003a*/ 	.short	(.L_19 - .L_18)
.L_18:
        /*003c*/ 	.word	0x00000000
        /*0040*/ 	.short	0x0003
        /*0042*/ 	.short	0x0018
        /*0044*/ 	.byte	0x00, 0xf4, 0x21, 0x00


	//----- nvinfo : EIATTR_KPARAM_INFO
	.align		4
.L_19:
        /*0048*/ 	.byte	0x04, 0x17
        /*004a*/ 	.short	(.L_21 - .L_20)
.L_20:
        /*004c*/ 	.word	0x00000000
        /*0050*/ 	.short	0x0002
        /*0052*/ 	.short	0x0010
        /*0054*/ 	.byte	0x00, 0xf4, 0x21, 0x00


	//----- nvinfo : EIATTR_KPARAM_INFO
	.align		4
.L_21:
        /*0058*/ 	.byte	0x04, 0x17
        /*005a*/ 	.short	(.L_23 - .L_22)
.L_22:
        /*005c*/ 	.word	0x00000000
        /*0060*/ 	.short	0x0001
        /*0062*/ 	.short	0x0008
        /*0064*/ 	.byte	0x00, 0xf4, 0x21, 0x00


	//----- nvinfo : EIATTR_KPARAM_INFO
	.align		4
.L_23:
        /*0068*/ 	.byte	0x04, 0x17
        /*006a*/ 	.short	(.L_25 - .L_24)
.L_24:
        /*006c*/ 	.word	0x00000000
        /*0070*/ 	.short	0x0000
        /*0072*/ 	.short	0x0000
        /*0074*/ 	.byte	0x00, 0xf4, 0x21, 0x00


	//----- nvinfo : EIATTR_SPARSE_MMA_MASK
	.align		4
.L_25:
        /*0078*/ 	.byte	0x03, 0x50
        /*007a*/ 	.short	0x0000


	//----- nvinfo : EIATTR_MAXREG_COUNT
	.align		4
        /*007c*/ 	.byte	0x03, 0x1b
        /*007e*/ 	.short	0x00ff


	//----- nvinfo : EIATTR_EXIT_INSTR_OFFSETS
	.align		4
        /*0080*/ 	.byte	0x04, 0x1c
        /*0082*/ 	.short	(.L_27 - .L_26)


	//   ....[0]....
.L_26:
        /*0084*/ 	.word	0x00000400


	//----- nvinfo : EIATTR_REQNTID
	.align		4
.L_27:
        /*0088*/ 	.byte	0x04, 0x10
        /*008a*/ 	.short	(.L_29 - .L_28)
.L_28:
        /*008c*/ 	.word	0x00000080
        /*0090*/ 	.word	0x00000001
        /*0094*/ 	.word	0x00000001


	//----- nvinfo : EIATTR_CBANK_PARAM_SIZE
	.align		4
.L_29:
        /*0098*/ 	.byte	0x03, 0x19
        /*009a*/ 	.short	0x0034


	//----- nvinfo : EIATTR_PARAM_CBANK
	.align		4
        /*009c*/ 	.byte	0x04, 0x0a
        /*009e*/ 	.short	(.L_31 - .L_30)
	.align		4
.L_30:
        /*00a0*/ 	.word	index@(.nv.constant0.triton_poi_fused__native_batch_norm_legit_no_training_relu_47)
        /*00a4*/ 	.short	0x0210
        /*00a6*/ 	.short	0x0034


	//----- nvinfo : EIATTR_SW_WAR
	.align		4
.L_31:
        /*00a8*/ 	.byte	0x04, 0x36
        /*00aa*/ 	.short	(.L_33 - .L_32)
.L_32:
        /*00ac*/ 	.word	0x00000008
.L_33:


//--------------------- .nv.callgraph             --------------------------
	.section	.nv.callgraph,"",@"SHT_CUDA_CALLGRAPH"
	.align	4
	.sectionentsize	8
	.align		4
        /*0000*/ 	.word	0x00000000
	.align		4
        /*0004*/ 	.word	0xffffffff
	.align		4
        /*0008*/ 	.word	0x00000000
	.align		4
        /*000c*/ 	.word	0xfffffffe
	.align		4
        /*0010*/ 	.word	0x00000000
	.align		4
        /*0014*/ 	.word	0xfffffffd
	.align		4
        /*0018*/ 	.word	0x00000000
	.align		4
        /*001c*/ 	.word	0xfffffffc


//--------------------- .nv.constant4             --------------------------
	.section	.nv.constant4,"a",@progbits
	.align	8
	.align		8
.nv.constant4:
        /*0000*/ 	.dword	_$_str
	.align		8
        /*0008*/ 	.dword	_$_str_$_2


//--------------------- .text.triton_poi_fused__native_batch_norm_legit_no_training_relu_47 --------------------------
	.section	.text.triton_poi_fused__native_batch_norm_legit_no_training_relu_47,"ax",@progbits
	.align	128
        .global         triton_poi_fused__native_batch_norm_legit_no_training_relu_47
        .type           triton_poi_fused__native_batch_norm_legit_no_training_relu_47,@function
        .size           triton_poi_fused__native_batch_norm_legit_no_training_relu_47,(.L_x_1 - triton_poi_fused__native_batch_norm_legit_no_training_relu_47)
        .other          triton_poi_fused__native_batch_norm_legit_no_training_relu_47,@"STO_CUDA_ENTRY STV_DEFAULT"
triton_poi_fused__native_batch_norm_legit_no_training_relu_47:
.text.triton_poi_fused__native_batch_norm_legit_no_training_relu_47:
[----:B------:R-:W-:Y:S01]  /*0000*/  LDC R1, c[0x0][0x28] ;  /* 0x00000a00ff017b82 */ /* 0x000fe20000000800 */
[----:B------:R-:W1:Y:S07]  /*0010*/  S2R R0, SR_TID.X ;  /* 0x0000000000007919 */ /* 0x000e6e0000002100 */
[----:B------:R-:W2:Y:S01]  /*0020*/  LDC.64 R10, c[0x0][0x220] ;  /* 0x00008800ff0a7b82 */ /* 0x000ea20000000a00 */
[----:B------:R-:W-:Y:S01]  /*0030*/  ULDC.64 UR4, c[0x0][0x208] ;  /* 0x0000820000047ab9 */ /* 0x000fe20000000a00 */
[----:B------:R-:W3:Y:S06]  /*0040*/  S2R R5, SR_CTAID.X ;  /* 0x0000000000057919 */ /* 0x000eec0000002500 */
[----:B------:R-:W4:Y:S08]  /*0050*/  LDC.64 R8, c[0x0][0x218] ;  /* 0x00008600ff087b82 */ /* 0x000f300000000a00 */
[----:B------:R-:W5:Y:S08]  /*0060*/  LDC.64 R14, c[0x0][0x230] ;  /* 0x00008c00ff0e7b82 */ /* 0x000f700000000a00 */
[----:B------:R-:W4:Y:S01]  /*0070*/  LDC.64 R12, c[0x0][0x228] ;  /* 0x00008a00ff0c7b82 */ /* 0x000f220000000a00 */
[----:B-1----:R-:W-:-:S02]  /*0080*/  SHF.L.U32 R0, R0, 0x2, RZ ;  /* 0x0000000200007819 */ /* 0x002fc400000006ff */
[----:B---3--:R-:W-:Y:S02]  /*0090*/  SHF.R.S32.HI R3, RZ, 0x16, R5 ;  /* 0x00000016ff037819 */ /* 0x008fe40000011405 */
[----:B------:R-:W-:Y:S02]  /*00a0*/  LOP3.LUT R0, R0, 0x1fc, RZ, 0xc0, !PT ;  /* 0x000001fc00007812 */ /* 0x000fe400078ec0ff */
[----:B------:R-:W-:Y:S02]  /*00b0*/  SGXT R3, R3, 0x1 ;  /* 0x000000010303781a */ /* 0x000fe40000000200 */
[----:B------:R-:W-:-:S04]  /*00c0*/  LEA R0, R5, R0, 0x9 ;  /* 0x0000000005007211 */ /* 0x000fc800078e48ff */
[----:B------:R-:W-:-:S04]  /*00d0*/  LEA.HI R3, R3, R0, RZ, 0x4 ;  /* 0x0000000003037211 */ /* 0x000fc800078f20ff */
[----:B------:R-:W-:-:S05]  /*00e0*/  SHF.R.S32.HI R3, RZ, 0x4, R3 ;  /* 0x00000004ff037819 */ /* 0x000fca0000011403 */
[----:B------:R-:W-:-:S05]  /*00f0*/  IMAD.HI R2, R3, 0x66666667, RZ ;  /* 0x6666666703027827 */ /* 0x000fca00078e02ff */
[----:B------:R-:W-:-:S04]  /*0100*/  SHF.R.U32.HI R5, RZ, 0x1f, R2 ;  /* 0x0000001fff057819 */ /* 0x000fc80000011602 */
[----:B------:R-:W-:Y:S02]  /*0110*/  LEA.HI.SX32 R2, R2, R5, 0x18 ;  /* 0x0000000502027211 */ /* 0x000fe400078fc2ff */
[----:B------:R-:W1:Y:S03]  /*0120*/  LDC.64 R4, c[0x0][0x210] ;  /* 0x00008400ff047b82 */ /* 0x000e660000000a00 */
[----:B------:R-:W-:-:S04]  /*0130*/  IMAD R3, R2, -0x280, R3 ;  /* 0xfffffd8002037824 */ /* 0x000fc800078e0203 */
[----:B--2---:R-:W-:-:S06]  /*0140*/  IMAD.WIDE R10, R3, 0x4, R10 ;  /* 0x00000004030a7825 */ /* 0x004fcc00078e020a */
[----:B------:R-:W2:Y:S01]  /*0150*/  LDG.E.EL R10, desc[UR4][R10.64] ;  /* 0x000000040a0a7981 */ /* 0x000ea2000c2e1900 */
[----:B----4-:R-:W-:-:S05]  /*0160*/  IMAD.WIDE R8, R3, 0x4, R8 ;  /* 0x0000000403087825 */ /* 0x010fca00078e0208 */
[----:B------:R3:W4:Y:S01]  /*0170*/  LDG.E.EL R2, desc[UR4][R8.64] ;  /* 0x0000000408027981 */ /* 0x000722000c2e1900 */
[----:B-1----:R-:W-:-:S04]  /*0180*/  IMAD.WIDE R4, R0, 0x4, R4 ;  /* 0x0000000400047825 */ /* 0x002fc800078e0204 */
[C---:B-----5:R-:W-:Y:S01]  /*0190*/  IMAD.WIDE R14, R3.reuse, 0x4, R14 ;  /* 0x00000004030e7825 */ /* 0x060fe200078e020e */
[----:B------:R-:W-:Y:S01]  /*01a0*/  HFMA2.MMA R16, -RZ, RZ, 1.625, 0 ;  /* 0x3e800000ff107435 */ /* 0x000fe200000001ff */
[----:B------:R-:W4:Y:S01]  /*01b0*/  LDG.E.128 R4, desc[UR4][R4.64] ;  /* 0x0000000404047981 */ /* 0x000f22000c1e1d00 */
[----:B---3--:R-:W1:Y:S01]  /*01c0*/  LDC.64 R8, c[0x0][0x238] ;  /* 0x00008e00ff087b82 */ /* 0x008e620000000a00 */
[----:B0-----:R-:W-:Y:S02]  /*01d0*/  IMAD.WIDE R12, R3, 0x4, R12 ;  /* 0x00000004030c7825 */ /* 0x001fe400078e020c */
[----:B------:R-:W3:Y:S04]  /*01e0*/  LDG.E.EL R14, desc[UR4][R14.64] ;  /* 0x000000040e0e7981 */ /* 0x000ee8000c2e1900 */
[----:B------:R0:W3:Y:S01]  /*01f0*/  LDG.E.EL R3, desc[UR4][R12.64] ;  /* 0x000000040c037981 */ /* 0x0000e2000c2e1900 */
[----:B-1----:R-:W-:-:S04]  /*0200*/  IMAD.WIDE R8, R0, 0x4, R8 ;  /* 0x0000000400087825 */ /* 0x002fc800078e0208 */
[----:B--2---:R-:W-:-:S04]  /*0210*/  FADD R10, R10, 9.9999997473787516356e-06 ;  /* 0x3727c5ac0a0a7421 */ /* 0x004fc80000000000 */
[----:B------:R-:W1:Y:S02]  /*0220*/  MUFU.SQRT R11, R10 ;  /* 0x0000000a000b7308 */ /* 0x000e640000002000 */
[C---:B-1----:R-:W-:Y:S02]  /*0230*/  FSETP.GT.AND P0, PT, R11.reuse, 8.50705917302346158658e+37, PT ;  /* 0x7e8000000b00780b */ /* 0x042fe40003f04000 */
[----:B------:R-:W-:-:S11]  /*0240*/  FSETP.GEU.AND P1, PT, R11, 1.175494350822287508e-38, PT ;  /* 0x008000000b00780b */ /* 0x000fd60003f2e000 */
[----:B------:R-:W-:-:S04]  /*0250*/  @P0 FMUL R11, R11, 0.25 ;  /* 0x3e8000000b0b0820 */ /* 0x000fc80000400000 */
[----:B------:R-:W-:-:S06]  /*0260*/  @!P1 FMUL R11, R11, 16777216 ;  /* 0x4b8000000b0b9820 */ /* 0x000fcc0000400000 */
[----:B------:R-:W1:Y:S01]  /*0270*/  MUFU.RCP R11, R11 ;  /* 0x0000000b000b7308 */ /* 0x000e620000001000 */
[----:B0-----:R-:W-:Y:S01]  /*0280*/  FSEL R12, R16, 1, P0 ;  /* 0x3f800000100c7808 */ /* 0x001fe20000000000 */
[----:B----4-:R-:W-:-:S04]  /*0290*/  FADD R13, R4, -R2 ;  /* 0x80000002040d7221 */ /* 0x010fc80000000000 */
[----:B------:R-:W-:Y:S01]  /*02a0*/  @!P1 FMUL R12, R12, 16777216 ;  /* 0x4b8000000c0c9820 */ /* 0x000fe20000400000 */
[--C-:B------:R-:W-:Y:S01]  /*02b0*/  FADD R5, R5, -R2.reuse ;  /* 0x8000000205057221 */ /* 0x100fe20000000000 */
[--C-:B------:R-:W-:Y:S01]  /*02c0*/  FADD R15, R6, -R2.reuse ;  /* 0x80000002060f7221 */ /* 0x100fe20000000000 */
[----:B------:R-:W-:Y:S01]  /*02d0*/  FADD R7, R7, -R2 ;  /* 0x8000000207077221 */ /* 0x000fe20000000000 */
[----:B-1----:R-:W-:-:S04]  /*02e0*/  FMUL R12, R11, R12 ;  /* 0x0000000c0b0c7220 */ /* 0x002fc80000400000 */
[C---:B------:R-:W-:Y:S01]  /*02f0*/  FMUL R13, R12.reuse, R13 ;  /* 0x0000000d0c0d7220 */ /* 0x040fe20000400000 */
[C---:B------:R-:W-:Y:S01]  /*0300*/  FMUL R5, R12.reuse, R5 ;  /* 0x000000050c057220 */ /* 0x040fe20000400000 */
[C---:B------:R-:W-:Y:S01]  /*0310*/  FMUL R15, R12.reuse, R15 ;  /* 0x0000000f0c0f7220 */ /* 0x040fe20000400000 */
[----:B------:R-:W-:Y:S01]  /*0320*/  FMUL R7, R12, R7 ;  /* 0x000000070c077220 */ /* 0x000fe20000400000 */
[C-C-:B---3--:R-:W-:Y:S01]  /*0330*/  FFMA R13, R3.reuse, R13, R14.reuse ;  /* 0x0000000d030d7223 */ /* 0x148fe2000000000e */
[C-C-:B------:R-:W-:Y:S01]  /*0340*/  FFMA R5, R3.reuse, R5, R14.reuse ;  /* 0x0000000503057223 */ /* 0x140fe2000000000e */
[C-C-:B------:R-:W-:Y:S01]  /*0350*/  FFMA R15, R3.reuse, R15, R14.reuse ;  /* 0x0000000f030f7223 */ /* 0x140fe2000000000e */
[----:B------:R-:W-:Y:S02]  /*0360*/  FFMA R7, R3, R7, R14 ;  /* 0x0000000703077223 */ /* 0x000fe4000000000e */
[----:B------:R-:W-:Y:S02]  /*0370*/  FSETP.GEU.AND P3, PT, R13, RZ, PT ;  /* 0x000000ff0d00720b */ /* 0x000fe40003f6e000 */
[----:B------:R-:W-:-:S02]  /*0380*/  FSETP.GEU.AND P2, PT, R5, RZ, PT ;  /* 0x000000ff0500720b */ /* 0x000fc40003f4e000 */
[----:B------:R-:W-:Y:S02]  /*0390*/  FSETP.GEU.AND P1, PT, R15, RZ, PT ;  /* 0x000000ff0f00720b */ /* 0x000fe40003f2e000 */
[----:B------:R-:W-:Y:S02]  /*03a0*/  FSETP.GEU.AND P0, PT, R7, RZ, PT ;  /* 0x000000ff0700720b */ /* 0x000fe40003f0e000 */
[----:B------:R-:W-:Y:S02]  /*03b0*/  SEL R4, R13, RZ, P3 ;  /* 0x000000ff0d047207 */ /* 0x000fe40001800000 */
[----:B------:R-:W-:Y:S02]  /*03c0*/  SEL R5, R5, RZ, P2 ;  /* 0x000000ff05057207 */ /* 0x000fe40001000000 */
[----:B------:R-:W-:Y:S02]  /*03d0*/  SEL R6, R15, RZ, P1 ;  /* 0x000000ff0f067207 */ /* 0x000fe40000800000 */
[----:B------:R-:W-:-:S05]  /*03e0*/  SEL R7, R7, RZ, P0 ;  /* 0x000000ff07077207 */ /* 0x000fca0000000000 */
[----:B------:R-:W-:Y:S01]  /*03f0*/  STG.E.128 desc[UR4][R8.64], R4 ;  /* 0x0000000408007986 */ /* 0x000fe2000c101d04 */
[----:B------:R-:W-:Y:S05]  /*0400*/  EXIT ;  /* 0x000000000000794d */ /* 0x000fea0003800000 */
.L_x_0:
[----:B------:R-:W-:-:S00]  /*0410*/  BRA `(.L_x_0) ;  /* 0xfffffffc00fc7947 */ /* 0x000fc0000383ffff */
[----:B------:R-:W-:-:S00]  /*0420*/  NOP ;  /* 0x0000000000007918 */ /* 0x000fc00000000000 */
        /* <DEDUP_REMOVED lines=13> */
.L_x_1:


//--------------------- .nv.global.init           --------------------------
	.section	.nv.global.init,"aw",@progbits
.nv.global.init:
	.type		_$_str,@object
	.size		_$_str,(_$_str_$_2 - _$_str)
_$_str:
        /*0000*/ 	.byte	0x5f, 0x5f, 0x43, 0x55, 0x44, 0x41, 0x5f, 0x46, 0x54, 0x5a, 0x00
	.type		_$_str_$_2,@object
	.size		_$_str_$_2,(.L_1 - _$_str_$_2)
_$_str_$_2:
        /*000b*/ 	.byte	0x5f, 0x5f, 0x43, 0x55, 0x44, 0x41, 0x5f, 0x50, 0x52, 0x45, 0x43, 0x5f, 0x53, 0x51, 0x52, 0x54
        /*001b*/ 	.byte	0x00
.L_1:


//--------------------- .nv.constant0.triton_poi_fused__native_batch_norm_legit_no_training_relu_47 --------------------------
	.section	.nv.constant0.triton_poi_fused__native_batch_norm_legit_no_training_relu_47,"a",@progbits
	.sectionflags	@""
	.align	4
.nv.constant0.triton_poi_fused__native_batch_norm_legit_no_training_relu_47:
	.zero		580
